//
// Generated by NVIDIA NVVM Compiler
//
// Compiler Build ID: CL-36424714
// Cuda compilation tools, release 13.0, V13.0.88
// Based on NVVM 20.0.0
//

.version 9.0
.target sm_100
.address_size 64

	// .globl	matrixMulRowKernel

.visible .entry matrixMulRowKernel(
	.param .u64 .ptr .align 1 matrixMulRowKernel_param_0,
	.param .u64 .ptr .align 1 matrixMulRowKernel_param_1,
	.param .u64 .ptr .align 1 matrixMulRowKernel_param_2,
	.param .u32 matrixMulRowKernel_param_3
)
{


	ret;

}


// ===== COMPILED SASS (sm_100) =====

	.target	sm_100

	.elftype	@"ET_EXEC"


//--------------------- .note.nv.tkinfo           --------------------------
	.section	.note.nv.tkinfo,"",@"SHT_NOTE"
	.sectionflags	@"SHF_NOTE_NV_TKINFO"
	.tkinfo
        /*0018*/ 	.word	0x00000002
        /*0030*/ 	.string	""
        /*0030*/ 	.string	"ptxas"
        /*0030*/ 	.string	"Cuda compilation tools, release 13.0, V13.0.88"
        /*0030*/ 	.string	"Build cuda_13.0.r13.0/compiler.36424714_0"
        /*0030*/ 	.string	"-arch sm_100 -m 64 "



//--------------------- .note.nv.cuinfo           --------------------------
	.section	.note.nv.cuinfo,"",@"SHT_NOTE"
	.sectionflags	@"SHF_NOTE_NV_CUINFO"
        /*0018*/ 	.short	0x0002
        /*001a*/ 	.short	0x0064
        /*001c*/ 	.short	0x0082
	.zero		2


//--------------------- .nv.info                  --------------------------
	.section	.nv.info,"",@"SHT_CUDA_INFO"
	.align	4


	//----- nvinfo : EIATTR_REGCOUNT
	.align		4
        /*0000*/ 	.byte	0x04, 0x2f
        /*0002*/ 	.short	(.L_1 - .L_0)
	.align		4
.L_0:
        /*0004*/ 	.word	index@(matrixMulRowKernel)
        /*0008*/ 	.word	0x00000004


	//----- nvinfo : EIATTR_FRAME_SIZE
	.align		4
.L_1:
        /*000c*/ 	.byte	0x04, 0x11
        /*000e*/ 	.short	(.L_3 - .L_2)
	.align		4
.L_2:
        /*0010*/ 	.word	index@(matrixMulRowKernel)
        /*0014*/ 	.word	0x00000000


	//----- nvinfo : EIATTR_MIN_STACK_SIZE
	.align		4
.L_3:
        /*0018*/ 	.byte	0x04, 0x12
        /*001a*/ 	.short	(.L_5 - .L_4)
	.align		4
.L_4:
        /*001c*/ 	.word	index@(matrixMulRowKernel)
        /*0020*/ 	.word	0x00000000
.L_5:


//--------------------- .nv.compat                --------------------------
	.section	.nv.compat,"",@"SHT_CUDA_COMPAT_INFO"
	.align	4
        /*0000*/ 	.byte	0x02, 0x09, 0x00, 0x00, 0x02, 0x02, 0x01, 0x00, 0x02, 0x05, 0x05, 0x00, 0x03, 0x07, 0x01, 0x01
        /*0010*/ 	.byte	0x02, 0x03, 0x00, 0x00, 0x02, 0x06, 0x01, 0x00, 0x04, 0x0b, 0x08, 0x00, 0x09, 0x00, 0x00, 0x00
        /*0020*/ 	.byte	0x00, 0x00, 0x00, 0x00


//--------------------- .nv.info.matrixMulRowKernel --------------------------
	.section	.nv.info.matrixMulRowKernel,"",@"SHT_CUDA_INFO"
	.sectionflags	@""
	.align	4


	//----- nvinfo : EIATTR_CUDA_API_VERSION
	.align		4
        /*0000*/ 	.byte	0x04, 0x37
        /*0002*/ 	.short	(.L_7 - .L_6)
.L_6:
        /*0004*/ 	.word	0x00000082


	//----- nvinfo : EIATTR_KPARAM_INFO
	.align		4
.L_7:
        /*0008*/ 	.byte	0x04, 0x17
        /*000a*/ 	.short	(.L_9 - .L_8)
.L_8:
        /*000c*/ 	.word	0x00000000
        /*0010*/ 	.short	0x0003
        /*0012*/ 	.short	0x0018
        /*0014*/ 	.byte	0x00, 0xf0, 0x11, 0x00


	//----- nvinfo : EIATTR_KPARAM_INFO
	.align		4
.L_9:
        /*0018*/ 	.byte	0x04, 0x17
        /*001a*/ 	.short	(.L_11 - .L_10)
.L_10:
        /*001c*/ 	.word	0x00000000
        /*0020*/ 	.short	0x0002
        /*0022*/ 	.short	0x0010
        /*0024*/ 	.byte	0x00, 0xf5, 0x21, 0x00


	//----- nvinfo : EIATTR_KPARAM_INFO
	.align		4
.L_11:
        /*0028*/ 	.byte	0x04, 0x17
        /*002a*/ 	.short	(.L_13 - .L_12)
.L_12:
        /*002c*/ 	.word	0x00000000
        /*0030*/ 	.short	0x0001
        /*0032*/ 	.short	0x0008
        /*0034*/ 	.byte	0x00, 0xf5, 0x21, 0x00


	//----- nvinfo : EIATTR_KPARAM_INFO
	.align		4
.L_13:
        /*0038*/ 	.byte	0x04, 0x17
        /*003a*/ 	.short	(.L_15 - .L_14)
.L_14:
        /*003c*/ 	.word	0x00000000
        /*0040*/ 	.short	0x0000
        /*0042*/ 	.short	0x0000
        /*0044*/ 	.byte	0x00, 0xf5, 0x21, 0x00


	//----- nvinfo : EIATTR_SPARSE_MMA_MASK
	.align		4
.L_15:
        /*0048*/ 	.byte	0x03, 0x50
        /*004a*/ 	.short	0x0000


	//----- nvinfo : EIATTR_MAXREG_COUNT
	.align		4
        /*004c*/ 	.byte	0x03, 0x1b
        /*004e*/ 	.short	0x00ff


	//----- nvinfo : EIATTR_MERCURY_ISA_VERSION
	.align		4
        /*0050*/ 	.byte	0x03, 0x5f
        /*0052*/ 	.short	0x0101


	//----- nvinfo : EIATTR_VRC_CTA_INIT_COUNT
	.align		4
        /*0054*/ 	.byte	0x02, 0x4a
	.zero		1
	.zero		1


	//----- nvinfo : EIATTR_EXIT_INSTR_OFFSETS
	.align		4
        /*0058*/ 	.byte	0x04, 0x1c
        /*005a*/ 	.short	(.L_17 - .L_16)


	//   ....[0]....
.L_16:
        /*005c*/ 	.word	0x00000010


	//----- nvinfo : EIATTR_CBANK_PARAM_SIZE
	.align		4
.L_17:
        /*0060*/ 	.byte	0x03, 0x19
        /*0062*/ 	.short	0x001c


	//----- nvinfo : EIATTR_PARAM_CBANK
	.align		4
        /*0064*/ 	.byte	0x04, 0x0a
        /*0066*/ 	.short	(.L_19 - .L_18)
	.align		4
.L_18:
        /*0068*/ 	.word	index@(.nv.constant0.matrixMulRowKernel)
        /*006c*/ 	.short	0x0380
        /*006e*/ 	.short	0x001c


	//----- nvinfo : EIATTR_SW_WAR
	.align		4
.L_19:
        /*0070*/ 	.byte	0x04, 0x36
        /*0072*/ 	.short	(.L_21 - .L_20)
.L_20:
        /*0074*/ 	.word	0x00000008
.L_21:


//--------------------- .nv.callgraph             --------------------------
	.section	.nv.callgraph,"",@"SHT_CUDA_CALLGRAPH"
	.align	4
	.sectionentsize	8
	.align		4
        /*0000*/ 	.word	0x00000000
	.align		4
        /*0004*/ 	.word	0xffffffff
	.align		4
        /*0008*/ 	.word	0x00000000
	.align		4
        /*000c*/ 	.word	0xfffffffe
	.align		4
        /*0010*/ 	.word	0x00000000
	.align		4
        /*0014*/ 	.word	0xfffffffd
	.align		4
        /*0018*/ 	.word	0x00000000
	.align		4
        /*001c*/ 	.word	0xfffffffc


//--------------------- .text.matrixMulRowKernel  --------------------------
	.section	.text.matrixMulRowKernel,"ax",@progbits
	.align	128
        .global         matrixMulRowKernel
        .type           matrixMulRowKernel,@function
        .size           matrixMulRowKernel,(.L_x_1 - matrixMulRowKernel)
        .other          matrixMulRowKernel,@"STO_CUDA_ENTRY STV_DEFAULT"
matrixMulRowKernel:
.text.matrixMulRowKernel:
[----:B------:R-:W-:Y:S01]  /*0000*/  LDC R1, c[0x0][0x37c] ;  /* 0x0000df00ff017b82 */ /* 0x000fe20000000800 */
[----:B------:R-:W-:Y:S05]  /*0010*/  EXIT ;  /* 0x000000000000794d */ /* 0x000fea0003800000 */
.L_x_0:
[----:B------:R-:W-:-:S00]  /*0020*/  BRA `(.L_x_0) ;  /* 0xfffffffc00fc7947 */ /* 0x000fc0000383ffff */
[----:B------:R-:W-:-:S00]  /*0030*/  NOP ;  /* 0x0000000000007918 */ /* 0x000fc00000000000 */
        /* <DEDUP_REMOVED lines=12> */
.L_x_1:


//--------------------- .nv.shared.reserved.0     --------------------------
	.section	.nv.shared.reserved.0,"aw",@nobits
	.weak		__nv_reservedSMEM_offset_0_alias
	.size		__nv_reservedSMEM_offset_0_alias, 0, 64
	.other		__nv_reservedSMEM_offset_0_alias,@"STO_CUDA_RESERVED_SHARED STV_DEFAULT"
__nv_reservedSMEM_offset_0_alias:
	.zero		0
	.zero		64


//--------------------- .nv.constant0.matrixMulRowKernel --------------------------
	.section	.nv.constant0.matrixMulRowKernel,"a",@progbits
	.sectionflags	@""
	.align	4
.nv.constant0.matrixMulRowKernel:
	.zero		924


//--------------------- SYMBOLS --------------------------

	.type		.nv.reservedSmem.offset0,@object
	.size		.nv.reservedSmem.offset0,0x4
